//
// Generated by NVIDIA NVVM Compiler
//
// Compiler Build ID: CL-36424714
// Cuda compilation tools, release 13.0, V13.0.88
// Based on NVVM 20.0.0
//

.version 9.0
.target sm_100
.address_size 64

	// .globl	convert_nv12_bt701_block_linear

.visible .entry convert_nv12_bt701_block_linear(
	.param .u64 .ptr .align 1 convert_nv12_bt701_block_linear_param_0,
	.param .u64 .ptr .align 1 convert_nv12_bt701_block_linear_param_1,
	.param .u64 .ptr .align 1 convert_nv12_bt701_block_linear_param_2,
	.param .u32 convert_nv12_bt701_block_linear_param_3,
	.param .u32 convert_nv12_bt701_block_linear_param_4
)
{
	.reg .pred 	%p<2>;
	.reg .b16 	%rs<3>;
	.reg .b32 	%r<60>;
	.reg .b32 	%f<19>;
	.reg .b64 	%rd<26>;
	.reg .b64 	%fd<19>;

	ld.param.u64 	%rd5, [convert_nv12_bt701_block_linear_param_0];
	ld.param.u64 	%rd6, [convert_nv12_bt701_block_linear_param_1];
	ld.param.u64 	%rd7, [convert_nv12_bt701_block_linear_param_2];
	ld.param.u32 	%r5, [convert_nv12_bt701_block_linear_param_3];
	cvta.to.global.u64 	%rd1, %rd5;
	cvta.to.global.u64 	%rd2, %rd7;
	cvta.to.global.u64 	%rd3, %rd6;
	add.s32 	%r7, %r5, 63;
	shr.u32 	%r8, %r7, 6;
	mov.u32 	%r9, %ctaid.x;
	mov.u32 	%r10, %ctaid.y;
	mov.u32 	%r11, %tid.x;
	mov.u32 	%r12, %tid.y;
	mad.lo.s32 	%r13, %r8, %r10, %r9;
	shl.b32 	%r14, %r13, 15;
	shl.b32 	%r15, %r11, 13;
	shl.b32 	%r16, %r12, 9;
	add.s32 	%r17, %r15, %r16;
	shl.b32 	%r18, %r9, 6;
	shl.b32 	%r19, %r11, 4;
	add.s32 	%r1, %r18, %r19;
	shl.b32 	%r20, %r10, 7;
	shl.b32 	%r21, %r12, 3;
	add.s32 	%r2, %r20, %r21;
	cvt.u64.u32 	%rd8, %r14;
	cvt.u64.u32 	%rd9, %r17;
	add.s64 	%rd4, %rd8, %rd9;
	mov.b32 	%r59, 0;
$L__BB0_1:
	shr.u32 	%r22, %r59, 2;
	and.b32  	%r23, %r22, 2;
	shr.u32 	%r24, %r59, 4;
	and.b32  	%r25, %r24, 3;
	shr.u32 	%r26, %r59, 5;
	and.b32  	%r27, %r26, 8;
	and.b32  	%r28, %r24, 4;
	add.s32 	%r29, %r1, %r23;
	add.s32 	%r30, %r29, %r27;
	add.s32 	%r31, %r30, %r28;
	and.b32  	%r32, %r26, 4;
	add.s32 	%r33, %r2, %r25;
	add.s32 	%r34, %r33, %r32;
	cvt.u64.u32 	%rd10, %r59;
	add.s64 	%rd11, %rd4, %rd10;
	add.s64 	%rd12, %rd1, %rd11;
	mul.lo.s32 	%r35, %r34, %r5;
	cvt.u64.u32 	%rd13, %r35;
	cvt.u64.u32 	%rd14, %r31;
	add.s64 	%rd15, %rd13, %rd14;
	add.s64 	%rd16, %rd3, %rd15;
	shr.u32 	%r36, %r34, 1;
	mul.lo.s32 	%r37, %r36, %r5;
	cvt.u64.u32 	%rd17, %r37;
	add.s64 	%rd18, %rd17, %rd14;
	add.s64 	%rd19, %rd2, %rd18;
	ld.global.u8 	%rs1, [%rd16];
	ld.global.u8 	%r38, [%rd19];
	ld.global.u8 	%r39, [%rd19+1];
	cvt.rn.f64.u16 	%fd1, %rs1;
	add.s32 	%r40, %r39, -128;
	cvt.rn.f64.s32 	%fd2, %r40;
	fma.rn.f64 	%fd3, %fd2, 0d3FF66E978D4FDF3B, %fd1;
	cvt.rn.f32.f64 	%f1, %fd3;
	min.f32 	%f2, %f1, 0f437F0000;
	max.f32 	%f3, %f2, 0f00000000;
	cvt.rzi.u32.f32 	%r41, %f3;
	st.global.u8 	[%rd12+2], %r41;
	add.s32 	%r42, %r38, -128;
	cvt.rn.f64.s32 	%fd4, %r42;
	mul.f64 	%fd5, %fd4, 0d3FD60639D5E4A383;
	sub.f64 	%fd6, %fd1, %fd5;
	mul.f64 	%fd7, %fd2, 0d3FE6DA3C21187E7C;
	sub.f64 	%fd8, %fd6, %fd7;
	cvt.rn.f32.f64 	%f4, %fd8;
	min.f32 	%f5, %f4, 0f437F0000;
	max.f32 	%f6, %f5, 0f00000000;
	cvt.rzi.u32.f32 	%r43, %f6;
	st.global.u8 	[%rd12+1], %r43;
	fma.rn.f64 	%fd9, %fd4, 0d3FFC5A1CAC083127, %fd1;
	cvt.rn.f32.f64 	%f7, %fd9;
	min.f32 	%f8, %f7, 0f437F0000;
	max.f32 	%f9, %f8, 0f00000000;
	cvt.rzi.u32.f32 	%r44, %f9;
	st.global.u8 	[%rd12], %r44;
	add.s32 	%r45, %r59, 4;
	shr.u32 	%r46, %r45, 2;
	and.b32  	%r47, %r46, 3;
	add.s32 	%r48, %r1, %r47;
	add.s32 	%r49, %r48, %r27;
	add.s32 	%r50, %r49, %r28;
	cvt.u64.u32 	%rd20, %r50;
	add.s64 	%rd21, %rd13, %rd20;
	add.s64 	%rd22, %rd3, %rd21;
	and.b32  	%r51, %r50, -2;
	cvt.u64.u32 	%rd23, %r51;
	add.s64 	%rd24, %rd17, %rd23;
	add.s64 	%rd25, %rd2, %rd24;
	ld.global.u8 	%rs2, [%rd22];
	ld.global.u8 	%r52, [%rd25];
	ld.global.u8 	%r53, [%rd25+1];
	cvt.rn.f64.u16 	%fd10, %rs2;
	add.s32 	%r54, %r53, -128;
	cvt.rn.f64.s32 	%fd11, %r54;
	fma.rn.f64 	%fd12, %fd11, 0d3FF66E978D4FDF3B, %fd10;
	cvt.rn.f32.f64 	%f10, %fd12;
	min.f32 	%f11, %f10, 0f437F0000;
	max.f32 	%f12, %f11, 0f00000000;
	cvt.rzi.u32.f32 	%r55, %f12;
	st.global.u8 	[%rd12+6], %r55;
	add.s32 	%r56, %r52, -128;
	cvt.rn.f64.s32 	%fd13, %r56;
	mul.f64 	%fd14, %fd13, 0d3FD60639D5E4A383;
	sub.f64 	%fd15, %fd10, %fd14;
	mul.f64 	%fd16, %fd11, 0d3FE6DA3C21187E7C;
	sub.f64 	%fd17, %fd15, %fd16;
	cvt.rn.f32.f64 	%f13, %fd17;
	min.f32 	%f14, %f13, 0f437F0000;
	max.f32 	%f15, %f14, 0f00000000;
	cvt.rzi.u32.f32 	%r57, %f15;
	st.global.u8 	[%rd12+5], %r57;
	fma.rn.f64 	%fd18, %fd13, 0d3FFC5A1CAC083127, %fd10;
	cvt.rn.f32.f64 	%f16, %fd18;
	min.f32 	%f17, %f16, 0f437F0000;
	max.f32 	%f18, %f17, 0f00000000;
	cvt.rzi.u32.f32 	%r58, %f18;
	st.global.u8 	[%rd12+4], %r58;
	add.s32 	%r4, %r59, 8;
	setp.lt.u32 	%p1, %r59, 504;
	mov.u32 	%r59, %r4;
	@%p1 bra 	$L__BB0_1;
	ret;

}


// ===== COMPILED SASS (sm_100) =====

	.target	sm_100

	.elftype	@"ET_EXEC"


//--------------------- .note.nv.tkinfo           --------------------------
	.section	.note.nv.tkinfo,"",@"SHT_NOTE"
	.sectionflags	@"SHF_NOTE_NV_TKINFO"
	.tkinfo
        /*0018*/ 	.word	0x00000002
        /*0030*/ 	.string	""
        /*0030*/ 	.string	"ptxas"
        /*0030*/ 	.string	"Cuda compilation tools, release 13.0, V13.0.88"
        /*0030*/ 	.string	"Build cuda_13.0.r13.0/compiler.36424714_0"
        /*0030*/ 	.string	"-arch sm_100 -m 64 "



//--------------------- .note.nv.cuinfo           --------------------------
	.section	.note.nv.cuinfo,"",@"SHT_NOTE"
	.sectionflags	@"SHF_NOTE_NV_CUINFO"
        /*0018*/ 	.short	0x0002
        /*001a*/ 	.short	0x0064
        /*001c*/ 	.short	0x0082
	.zero		2


//--------------------- .nv.info                  --------------------------
	.section	.nv.info,"",@"SHT_CUDA_INFO"
	.align	4


	//----- nvinfo : EIATTR_REGCOUNT
	.align		4
        /*0000*/ 	.byte	0x04, 0x2f
        /*0002*/ 	.short	(.L_1 - .L_0)
	.align		4
.L_0:
        /*0004*/ 	.word	index@(convert_nv12_bt701_block_linear)
        /*0008*/ 	.word	0x0000001c


	//----- nvinfo : EIATTR_FRAME_SIZE
	.align		4
.L_1:
        /*000c*/ 	.byte	0x04, 0x11
        /*000e*/ 	.short	(.L_3 - .L_2)
	.align		4
.L_2:
        /*0010*/ 	.word	index@(convert_nv12_bt701_block_linear)
        /*0014*/ 	.word	0x00000000


	//----- nvinfo : EIATTR_MIN_STACK_SIZE
	.align		4
.L_3:
        /*0018*/ 	.byte	0x04, 0x12
        /*001a*/ 	.short	(.L_5 - .L_4)
	.align		4
.L_4:
        /*001c*/ 	.word	index@(convert_nv12_bt701_block_linear)
        /*0020*/ 	.word	0x00000000
.L_5:


//--------------------- .nv.compat                --------------------------
	.section	.nv.compat,"",@"SHT_CUDA_COMPAT_INFO"
	.align	4
        /*0000*/ 	.byte	0x02, 0x09, 0x00, 0x00, 0x02, 0x02, 0x01, 0x00, 0x02, 0x05, 0x05, 0x00, 0x03, 0x07, 0x01, 0x01
        /*0010*/ 	.byte	0x02, 0x03, 0x00, 0x00, 0x02, 0x06, 0x01, 0x00, 0x04, 0x0b, 0x08, 0x00, 0x01, 0x00, 0x00, 0x00
        /*0020*/ 	.byte	0x00, 0x00, 0x00, 0x00


//--------------------- .nv.info.convert_nv12_bt701_block_linear --------------------------
	.section	.nv.info.convert_nv12_bt701_block_linear,"",@"SHT_CUDA_INFO"
	.sectionflags	@""
	.align	4


	//----- nvinfo : EIATTR_CUDA_API_VERSION
	.align		4
        /*0000*/ 	.byte	0x04, 0x37
        /*0002*/ 	.short	(.L_7 - .L_6)
.L_6:
        /*0004*/ 	.word	0x00000082


	//----- nvinfo : EIATTR_KPARAM_INFO
	.align		4
.L_7:
        /*0008*/ 	.byte	0x04, 0x17
        /*000a*/ 	.short	(.L_9 - .L_8)
.L_8:
        /*000c*/ 	.word	0x00000000
        /*0010*/ 	.short	0x0004
        /*0012*/ 	.short	0x001c
        /*0014*/ 	.byte	0x00, 0xf0, 0x11, 0x00


	//----- nvinfo : EIATTR_KPARAM_INFO
	.align		4
.L_9:
        /*0018*/ 	.byte	0x04, 0x17
        /*001a*/ 	.short	(.L_11 - .L_10)
.L_10:
        /*001c*/ 	.word	0x00000000
        /*0020*/ 	.short	0x0003
        /*0022*/ 	.short	0x0018
        /*0024*/ 	.byte	0x00, 0xf0, 0x11, 0x00


	//----- nvinfo : EIATTR_KPARAM_INFO
	.align		4
.L_11:
        /*0028*/ 	.byte	0x04, 0x17
        /*002a*/ 	.short	(.L_13 - .L_12)
.L_12:
        /*002c*/ 	.word	0x00000000
        /*0030*/ 	.short	0x0002
        /*0032*/ 	.short	0x0010
        /*0034*/ 	.byte	0x00, 0xf5, 0x21, 0x00


	//----- nvinfo : EIATTR_KPARAM_INFO
	.align		4
.L_13:
        /*0038*/ 	.byte	0x04, 0x17
        /*003a*/ 	.short	(.L_15 - .L_14)
.L_14:
        /*003c*/ 	.word	0x00000000
        /*0040*/ 	.short	0x0001
        /*0042*/ 	.short	0x0008
        /*0044*/ 	.byte	0x00, 0xf5, 0x21, 0x00


	//----- nvinfo : EIATTR_KPARAM_INFO
	.align		4
.L_15:
        /*0048*/ 	.byte	0x04, 0x17
        /*004a*/ 	.short	(.L_17 - .L_16)
.L_16:
        /*004c*/ 	.word	0x00000000
        /*0050*/ 	.short	0x0000
        /*0052*/ 	.short	0x0000
        /*0054*/ 	.byte	0x00, 0xf5, 0x21, 0x00


	//----- nvinfo : EIATTR_SPARSE_MMA_MASK
	.align		4
.L_17:
        /*0058*/ 	.byte	0x03, 0x50
        /*005a*/ 	.short	0x0000


	//----- nvinfo : EIATTR_MAXREG_COUNT
	.align		4
        /*005c*/ 	.byte	0x03, 0x1b
        /*005e*/ 	.short	0x00ff


	//----- nvinfo : EIATTR_MERCURY_ISA_VERSION
	.align		4
        /*0060*/ 	.byte	0x03, 0x5f
        /*0062*/ 	.short	0x0101


	//----- nvinfo : EIATTR_VRC_CTA_INIT_COUNT
	.align		4
        /*0064*/ 	.byte	0x02, 0x4a
	.zero		1
	.zero		1


	//----- nvinfo : EIATTR_EXIT_INSTR_OFFSETS
	.align		4
        /*0068*/ 	.byte	0x04, 0x1c
        /*006a*/ 	.short	(.L_19 - .L_18)


	//   ....[0]....
.L_18:
        /*006c*/ 	.word	0x00000740


	//----- nvinfo : EIATTR_CBANK_PARAM_SIZE
	.align		4
.L_19:
        /*0070*/ 	.byte	0x03, 0x19
        /*0072*/ 	.short	0x0020


	//----- nvinfo : EIATTR_PARAM_CBANK
	.align		4
        /*0074*/ 	.byte	0x04, 0x0a
        /*0076*/ 	.short	(.L_21 - .L_20)
	.align		4
.L_20:
        /*0078*/ 	.word	index@(.nv.constant0.convert_nv12_bt701_block_linear)
        /*007c*/ 	.short	0x0380
        /*007e*/ 	.short	0x0020


	//----- nvinfo : EIATTR_SW_WAR
	.align		4
.L_21:
        /*0080*/ 	.byte	0x04, 0x36
        /*0082*/ 	.short	(.L_23 - .L_22)
.L_22:
        /*0084*/ 	.word	0x00000008
.L_23:


//--------------------- .nv.callgraph             --------------------------
	.section	.nv.callgraph,"",@"SHT_CUDA_CALLGRAPH"
	.align	4
	.sectionentsize	8
	.align		4
        /*0000*/ 	.word	0x00000000
	.align		4
        /*0004*/ 	.word	0xffffffff
	.align		4
        /*0008*/ 	.word	0x00000000
	.align		4
        /*000c*/ 	.word	0xfffffffe
	.align		4
        /*0010*/ 	.word	0x00000000
	.align		4
        /*0014*/ 	.word	0xfffffffd
	.align		4
        /*0018*/ 	.word	0x00000000
	.align		4
        /*001c*/ 	.word	0xfffffffc


//--------------------- .text.convert_nv12_bt701_block_linear --------------------------
	.section	.text.convert_nv12_bt701_block_linear,"ax",@progbits
	.align	128
        .global         convert_nv12_bt701_block_linear
        .type           convert_nv12_bt701_block_linear,@function
        .size           convert_nv12_bt701_block_linear,(.L_x_2 - convert_nv12_bt701_block_linear)
        .other          convert_nv12_bt701_block_linear,@"STO_CUDA_ENTRY STV_DEFAULT"
convert_nv12_bt701_block_linear:
.text.convert_nv12_bt701_block_linear:
[----:B------:R-:W-:Y:S01]  /*0000*/  LDC R1, c[0x0][0x37c] ;  /* 0x0000df00ff017b82 */ /* 0x000fe20000000800 */
[----:B------:R-:W0:Y:S01]  /*0010*/  S2R R7, SR_TID.X ;  /* 0x0000000000077919 */ /* 0x000e220000002100 */
[----:B------:R-:W1:Y:S01]  /*0020*/  LDCU UR5, c[0x0][0x398] ;  /* 0x00007300ff0577ac */ /* 0x000e620008000800 */
[----:B------:R-:W0:Y:S01]  /*0030*/  S2R R4, SR_TID.Y ;  /* 0x0000000000047919 */ /* 0x000e220000002200 */
[----:B------:R-:W2:Y:S01]  /*0040*/  LDCU.64 UR6, c[0x0][0x358] ;  /* 0x00006b00ff0677ac */ /* 0x000ea20008000a00 */
[----:B------:R-:W3:Y:S01]  /*0050*/  S2R R2, SR_CTAID.X ;  /* 0x0000000000027919 */ /* 0x000ee20000002500 */
[----:B------:R-:W4:Y:S01]  /*0060*/  LDCU.64 UR12, c[0x0][0x390] ;  /* 0x00007200ff0c77ac */ /* 0x000f220008000a00 */
[----:B------:R-:W3:Y:S01]  /*0070*/  S2R R5, SR_CTAID.Y ;  /* 0x0000000000057919 */ /* 0x000ee20000002600 */
[----:B------:R-:W0:Y:S01]  /*0080*/  LDCU.128 UR8, c[0x0][0x380] ;  /* 0x00007000ff0877ac */ /* 0x000e220008000c00 */
[----:B-1----:R-:W-:-:S04]  /*0090*/  UIADD3 UR4, UPT, UPT, UR5, 0x3f, URZ ;  /* 0x0000003f05047890 */ /* 0x002fc8000fffe0ff */
[----:B------:R-:W-:Y:S01]  /*00a0*/  USHF.R.U32.HI UR4, URZ, 0x6, UR4 ;  /* 0x00000006ff047899 */ /* 0x000fe20008011604 */
[----:B0-----:R-:W-:-:S04]  /*00b0*/  IMAD R3, R7, 0x10, R4 ;  /* 0x0000001007037824 */ /* 0x001fc800078e0204 */
[----:B------:R-:W-:Y:S02]  /*00c0*/  IMAD.SHL.U32 R3, R3, 0x200, RZ ;  /* 0x0000020003037824 */ /* 0x000fe400078e00ff */
[C---:B---3--:R-:W-:Y:S02]  /*00d0*/  IMAD R0, R5.reuse, UR4, R2 ;  /* 0x0000000405007c24 */ /* 0x048fe4000f8e0202 */
[----:B------:R-:W-:Y:S02]  /*00e0*/  IMAD R2, R2, 0x4, R7 ;  /* 0x0000000402027824 */ /* 0x000fe400078e0207 */
[----:B------:R-:W-:Y:S01]  /*00f0*/  IMAD R5, R5, 0x10, R4 ;  /* 0x0000001005057824 */ /* 0x000fe200078e0204 */
[----:B------:R-:W-:Y:S01]  /*0100*/  LEA R0, P0, R0, R3, 0xf ;  /* 0x0000000300007211 */ /* 0x000fe200078078ff */
[----:B------:R-:W-:Y:S02]  /*0110*/  IMAD.MOV.U32 R7, RZ, RZ, RZ ;  /* 0x000000ffff077224 */ /* 0x000fe400078e00ff */
[----:B------:R-:W-:-:S02]  /*0120*/  IMAD.SHL.U32 R4, R2, 0x10, RZ ;  /* 0x0000001002047824 */ /* 0x000fc400078e00ff */
[----:B------:R-:W-:Y:S02]  /*0130*/  IMAD.SHL.U32 R5, R5, 0x8, RZ ;  /* 0x0000000805057824 */ /* 0x000fe400078e00ff */
[----:B--2-4-:R-:W-:-:S07]  /*0140*/  IMAD.X R11, RZ, RZ, RZ, P0 ;  /* 0x000000ffff0b7224 */ /* 0x014fce00000e06ff */
.L_x_0:
[--C-:B-1----:R-:W-:Y:S02]  /*0150*/  SHF.R.U32.HI R9, RZ, 0x5, R7.reuse ;  /* 0x00000005ff097819 */ /* 0x102fe40000011607 */
[--C-:B------:R-:W-:Y:S02]  /*0160*/  SHF.R.U32.HI R10, RZ, 0x4, R7.reuse ;  /* 0x00000004ff0a7819 */ /* 0x100fe40000011607 */
[----:B------:R-:W-:Y:S02]  /*0170*/  SHF.R.U32.HI R2, RZ, 0x2, R7 ;  /* 0x00000002ff027819 */ /* 0x000fe40000011607 */
[----:B------:R-:W-:Y:S02]  /*0180*/  LOP3.LUT R3, R9, 0x4, RZ, 0xc0, !PT ;  /* 0x0000000409037812 */ /* 0x000fe400078ec0ff */
[----:B------:R-:W-:Y:S02]  /*0190*/  LOP3.LUT R6, R10, 0x3, RZ, 0xc0, !PT ;  /* 0x000000030a067812 */ /* 0x000fe400078ec0ff */
[----:B------:R-:W-:-:S02]  /*01a0*/  LOP3.LUT R2, R2, 0x2, RZ, 0xc0, !PT ;  /* 0x0000000202027812 */ /* 0x000fc400078ec0ff */
[----:B------:R-:W-:Y:S02]  /*01b0*/  LOP3.LUT R9, R9, 0x8, RZ, 0xc0, !PT ;  /* 0x0000000809097812 */ /* 0x000fe400078ec0ff */
[----:B------:R-:W-:Y:S02]  /*01c0*/  IADD3 R6, PT, PT, R3, R5, R6 ;  /* 0x0000000503067210 */ /* 0x000fe40007ffe006 */
[----:B------:R-:W-:Y:S02]  /*01d0*/  IADD3 R3, PT, PT, R9, R4, R2 ;  /* 0x0000000409037210 */ /* 0x000fe40007ffe002 */
[----:B------:R-:W-:Y:S01]  /*01e0*/  LOP3.LUT R10, R10, 0x4, RZ, 0xc0, !PT ;  /* 0x000000040a0a7812 */ /* 0x000fe200078ec0ff */
[----:B------:R-:W-:Y:S01]  /*01f0*/  IMAD R8, R6, UR5, RZ ;  /* 0x0000000506087c24 */ /* 0x000fe2000f8e02ff */
[----:B------:R-:W-:-:S03]  /*0200*/  SHF.R.U32.HI R2, RZ, 0x1, R6 ;  /* 0x00000001ff027819 */ /* 0x000fc60000011606 */
[----:B------:R-:W-:Y:S02]  /*0210*/  IMAD.IADD R3, R10, 0x1, R3 ;  /* 0x000000010a037824 */ /* 0x000fe400078e0203 */
[----:B------:R-:W-:-:S03]  /*0220*/  IMAD R6, R2, UR5, RZ ;  /* 0x0000000502067c24 */ /* 0x000fc6000f8e02ff */
[--C-:B------:R-:W-:Y:S02]  /*0230*/  IADD3 R20, P0, P1, R8, UR10, R3.reuse ;  /* 0x0000000a08147c10 */ /* 0x100fe4000f91e003 */
[----:B------:R-:W-:Y:S02]  /*0240*/  IADD3 R16, P2, P3, R6, UR12, R3 ;  /* 0x0000000c06107c10 */ /* 0x000fe4000fb5e003 */
[----:B------:R-:W-:Y:S02]  /*0250*/  IADD3.X R21, PT, PT, RZ, UR11, RZ, P0, P1 ;  /* 0x0000000bff157c10 */ /* 0x000fe400087e24ff */
[----:B------:R-:W-:-:S03]  /*0260*/  IADD3.X R17, PT, PT, RZ, UR13, RZ, P2, P3 ;  /* 0x0000000dff117c10 */ /* 0x000fc600097e64ff */
[----:B------:R-:W2:Y:S04]  /*0270*/  LDG.E.U8 R12, desc[UR6][R20.64] ;  /* 0x00000006140c7981 */ /* 0x000ea8000c1e1100 */
[----:B------:R-:W3:Y:S04]  /*0280*/  LDG.E.U8 R2, desc[UR6][R16.64] ;  /* 0x0000000610027981 */ /* 0x000ee8000c1e1100 */
[----:B------:R-:W4:Y:S01]  /*0290*/  LDG.E.U8 R3, desc[UR6][R16.64+0x1] ;  /* 0x0000010610037981 */ /* 0x000f22000c1e1100 */
[----:B------:R-:W-:Y:S01]  /*02a0*/  UMOV UR20, 0xac083127 ;  /* 0xac08312700147882 */ /* 0x000fe20000000000 */
[----:B------:R-:W-:Y:S01]  /*02b0*/  UMOV UR21, 0x3ffc5a1c ;  /* 0x3ffc5a1c00157882 */ /* 0x000fe20000000000 */
[----:B------:R-:W-:Y:S01]  /*02c0*/  UMOV UR14, 0x8d4fdf3b ;  /* 0x8d4fdf3b000e7882 */ /* 0x000fe20000000000 */
[----:B------:R-:W-:Y:S01]  /*02d0*/  UMOV UR15, 0x3ff66e97 ;  /* 0x3ff66e97000f7882 */ /* 0x000fe20000000000 */
[----:B------:R-:W-:Y:S01]  /*02e0*/  UMOV UR16, 0xd5e4a383 ;  /* 0xd5e4a38300107882 */ /* 0x000fe20000000000 */
[----:B------:R-:W-:Y:S01]  /*02f0*/  UMOV UR17, 0x3fd60639 ;  /* 0x3fd6063900117882 */ /* 0x000fe20000000000 */
[----:B------:R-:W-:Y:S01]  /*0300*/  UMOV UR18, 0x21187e7c ;  /* 0x21187e7c00127882 */ /* 0x000fe20000000000 */
[----:B------:R-:W-:Y:S01]  /*0310*/  UMOV UR19, 0x3fe6da3c ;  /* 0x3fe6da3c00137882 */ /* 0x000fe20000000000 */
[----:B--2---:R-:W-:Y:S01]  /*0320*/  I2F.F64.U16 R12, R12 ;  /* 0x0000000c000c7312 */ /* 0x004fe20000101800 */
[----:B---3--:R-:W-:-:S02]  /*0330*/  VIADD R14, R2, 0xffffff80 ;  /* 0xffffff80020e7836 */ /* 0x008fc40000000000 */
[----:B----4-:R-:W-:-:S05]  /*0340*/  VIADD R3, R3, 0xffffff80 ;  /* 0xffffff8003037836 */ /* 0x010fca0000000000 */
[----:B------:R-:W0:Y:S08]  /*0350*/  I2F.F64 R14, R14 ;  /* 0x0000000e000e7312 */ /* 0x000e300000201c00 */
[----:B------:R-:W1:Y:S01]  /*0360*/  I2F.F64 R2, R3 ;  /* 0x0000000300027312 */ /* 0x000e620000201c00 */
[--C-:B0-----:R-:W-:Y:S02]  /*0370*/  DFMA R18, R14, UR20, R12.reuse ;  /* 0x000000140e127c2b */ /* 0x101fe4000800000c */
[----:B-1----:R-:W-:-:S02]  /*0380*/  DFMA R16, R2, UR14, R12 ;  /* 0x0000000e02107c2b */ /* 0x002fc4000800000c */
[----:B------:R-:W-:-:S06]  /*0390*/  DFMA R12, R14, -UR16, R12 ;  /* 0x800000100e0c7c2b */ /* 0x000fcc000800000c */
[----:B------:R-:W0:Y:S02]  /*03a0*/  F2F.F32.F64 R18, R18 ;  /* 0x0000001200127310 */ /* 0x000e240000301000 */
[----:B------:R-:W-:-:S06]  /*03b0*/  DFMA R12, R2, -UR18, R12 ;  /* 0x80000012020c7c2b */ /* 0x000fcc000800000c */
[----:B------:R-:W1:Y:S01]  /*03c0*/  F2F.F32.F64 R16, R16 ;  /* 0x0000001000107310 */ /* 0x000e620000301000 */
[----:B------:R-:W-:-:S05]  /*03d0*/  VIADD R3, R7, 0x4 ;  /* 0x0000000407037836 */ /* 0x000fca0000000000 */
[----:B------:R-:W-:Y:S02]  /*03e0*/  SHF.R.U32.HI R3, RZ, 0x2, R3 ;  /* 0x00000002ff037819 */ /* 0x000fe40000011603 */
[----:B0-----:R-:W-:Y:S01]  /*03f0*/  FMNMX R2, R18, 255, PT ;  /* 0x437f000012027809 */ /* 0x001fe20003800000 */
[----:B------:R-:W0:Y:S01]  /*0400*/  F2F.F32.F64 R12, R12 ;  /* 0x0000000c000c7310 */ /* 0x000e220000301000 */
[----:B------:R-:W-:Y:S02]  /*0410*/  LOP3.LUT R3, R3, 0x3, RZ, 0xc0, !PT ;  /* 0x0000000303037812 */ /* 0x000fe400078ec0ff */
[----:B------:R-:W-:Y:S02]  /*0420*/  FMNMX R15, RZ, R2, !PT ;  /* 0x00000002ff0f7209 */ /* 0x000fe40007800000 */
[----:B------:R-:W-:Y:S02]  /*0430*/  IADD3 R3, PT, PT, R9, R4, R3 ;  /* 0x0000000409037210 */ /* 0x000fe40007ffe003 */
[----:B-1----:R-:W-:Y:S01]  /*0440*/  FMNMX R2, R16, 255, PT ;  /* 0x437f000010027809 */ /* 0x002fe20003800000 */
[----:B------:R-:W1:Y:S02]  /*0450*/  F2I.U32.TRUNC.NTZ R25, R15 ;  /* 0x0000000f00197305 */ /* 0x000e64000020f000 */
[----:B------:R-:W-:Y:S01]  /*0460*/  IMAD.IADD R21, R10, 0x1, R3 ;  /* 0x000000010a157824 */ /* 0x000fe200078e0203 */
[----:B------:R-:W-:-:S02]  /*0470*/  FMNMX R14, RZ, R2, !PT ;  /* 0x00000002ff0e7209 */ /* 0x000fc40007800000 */
[----:B0-----:R-:W-:-:S03]  /*0480*/  FMNMX R2, R12, 255, PT ;  /* 0x437f00000c027809 */ /* 0x001fc60003800000 */
[----:B------:R-:W0:Y:S01]  /*0490*/  F2I.U32.TRUNC.NTZ R19, R14 ;  /* 0x0000000e00137305 */ /* 0x000e22000020f000 */
[----:B------:R-:W-:Y:S02]  /*04a0*/  LOP3.LUT R13, R21, 0xfffffffe, RZ, 0xc0, !PT ;  /* 0xfffffffe150d7812 */ /* 0x000fe400078ec0ff */
[----:B------:R-:W-:Y:S02]  /*04b0*/  FMNMX R9, RZ, R2, !PT ;  /* 0x00000002ff097209 */ /* 0x000fe40007800000 */
[----:B------:R-:W-:Y:S02]  /*04c0*/  IADD3 R2, P0, P1, R0, UR8, R7 ;  /* 0x0000000800027c10 */ /* 0x000fe4000f91e007 */
[----:B------:R-:W-:Y:S01]  /*04d0*/  IADD3 R12, P2, P3, R6, UR12, R13 ;  /* 0x0000000c060c7c10 */ /* 0x000fe2000fb5e00d */
[----:B------:R-:W2:Y:S01]  /*04e0*/  F2I.U32.TRUNC.NTZ R23, R9 ;  /* 0x0000000900177305 */ /* 0x000ea2000020f000 */
[----:B------:R-:W-:Y:S02]  /*04f0*/  IADD3.X R3, PT, PT, R11, UR9, RZ, P0, P1 ;  /* 0x000000090b037c10 */ /* 0x000fe400087e24ff */
[----:B------:R-:W-:-:S02]  /*0500*/  IADD3 R20, P0, P1, R8, UR10, R21 ;  /* 0x0000000a08147c10 */ /* 0x000fc4000f91e015 */
[----:B------:R-:W-:Y:S01]  /*0510*/  IADD3.X R13, PT, PT, RZ, UR13, RZ, P2, P3 ;  /* 0x0000000dff0d7c10 */ /* 0x000fe200097e64ff */
[----:B-1----:R-:W-:Y:S01]  /*0520*/  STG.E.U8 desc[UR6][R2.64], R25 ;  /* 0x0000001902007986 */ /* 0x002fe2000c101106 */
[----:B------:R-:W-:-:S03]  /*0530*/  IADD3.X R21, PT, PT, RZ, UR11, RZ, P0, P1 ;  /* 0x0000000bff157c10 */ /* 0x000fc600087e24ff */
[----:B0-----:R0:W-:Y:S04]  /*0540*/  STG.E.U8 desc[UR6][R2.64+0x2], R19 ;  /* 0x0000021302007986 */ /* 0x0011e8000c101106 */
[----:B--2---:R1:W-:Y:S04]  /*0550*/  STG.E.U8 desc[UR6][R2.64+0x1], R23 ;  /* 0x0000011702007986 */ /* 0x0043e8000c101106 */
[----:B------:R-:W2:Y:S04]  /*0560*/  LDG.E.U8 R6, desc[UR6][R12.64] ;  /* 0x000000060c067981 */ /* 0x000ea8000c1e1100 */
[----:B------:R-:W3:Y:S04]  /*0570*/  LDG.E.U8 R20, desc[UR6][R20.64] ;  /* 0x0000000614147981 */ /* 0x000ee8000c1e1100 */
[----:B------:R-:W4:Y:S01]  /*0580*/  LDG.E.U8 R10, desc[UR6][R12.64+0x1] ;  /* 0x000001060c0a7981 */ /* 0x000f22000c1e1100 */
[----:B------:R-:W-:-:S05]  /*0590*/  VIADD R7, R7, 0x8 ;  /* 0x0000000807077836 */ /* 0x000fca0000000000 */
[----:B------:R-:W-:Y:S01]  /*05a0*/  ISETP.GE.U32.AND P0, PT, R7, 0x200, PT ;  /* 0x000002000700780c */ /* 0x000fe20003f06070 */
[----:B--2---:R-:W-:Y:S01]  /*05b0*/  VIADD R6, R6, 0xffffff80 ;  /* 0xffffff8006067836 */ /* 0x004fe20000000000 */
[----:B---3--:R-:W-:Y:S08]  /*05c0*/  I2F.F64.U16 R8, R20 ;  /* 0x0000001400087312 */ /* 0x008ff00000101800 */
[----:B------:R-:W0:Y:S01]  /*05d0*/  I2F.F64 R16, R6 ;  /* 0x0000000600107312 */ /* 0x000e220000201c00 */
[----:B----4-:R-:W-:-:S07]  /*05e0*/  VIADD R10, R10, 0xffffff80 ;  /* 0xffffff800a0a7836 */ /* 0x010fce0000000000 */
[----:B------:R-:W2:Y:S01]  /*05f0*/  I2F.F64 R14, R10 ;  /* 0x0000000a000e7312 */ /* 0x000ea20000201c00 */
[C-C-:B0-----:R-:W-:Y:S02]  /*0600*/  DFMA R18, R16.reuse, UR20, R8.reuse ;  /* 0x0000001410127c2b */ /* 0x141fe40008000008 */
[--C-:B------:R-:W-:Y:S02]  /*0610*/  DFMA R16, R16, -UR16, R8.reuse ;  /* 0x8000001010107c2b */ /* 0x100fe40008000008 */
[----:B--2---:R-:W-:-:S06]  /*0620*/  DFMA R8, R14, UR14, R8 ;  /* 0x0000000e0e087c2b */ /* 0x004fcc0008000008 */
[----:B------:R-:W-:Y:S01]  /*0630*/  DFMA R16, R14, -UR18, R16 ;  /* 0x800000120e107c2b */ /* 0x000fe20008000010 */
[----:B------:R-:W0:Y:S08]  /*0640*/  F2F.F32.F64 R18, R18 ;  /* 0x0000001200127310 */ /* 0x000e300000301000 */
[----:B------:R-:W2:Y:S08]  /*0650*/  F2F.F32.F64 R8, R8 ;  /* 0x0000000800087310 */ /* 0x000eb00000301000 */
[----:B------:R-:W3:Y:S01]  /*0660*/  F2F.F32.F64 R16, R16 ;  /* 0x0000001000107310 */ /* 0x000ee20000301000 */
[----:B0-----:R-:W-:-:S02]  /*0670*/  FMNMX R12, R18, 255, PT ;  /* 0x437f0000120c7809 */ /* 0x001fc40003800000 */
[----:B--2---:R-:W-:Y:S02]  /*0680*/  FMNMX R6, R8, 255, PT ;  /* 0x437f000008067809 */ /* 0x004fe40003800000 */
[----:B------:R-:W-:Y:S02]  /*0690*/  FMNMX R12, RZ, R12, !PT ;  /* 0x0000000cff0c7209 */ /* 0x000fe40007800000 */
[----:B------:R-:W-:Y:S02]  /*06a0*/  FMNMX R6, RZ, R6, !PT ;  /* 0x00000006ff067209 */ /* 0x000fe40007800000 */
[----:B---3--:R-:W-:-:S04]  /*06b0*/  FMNMX R10, R16, 255, PT ;  /* 0x437f0000100a7809 */ /* 0x008fc80003800000 */
[----:B------:R-:W-:Y:S01]  /*06c0*/  FMNMX R10, RZ, R10, !PT ;  /* 0x0000000aff0a7209 */ /* 0x000fe20007800000 */
[----:B------:R-:W0:Y:S08]  /*06d0*/  F2I.U32.TRUNC.NTZ R15, R12 ;  /* 0x0000000c000f7305 */ /* 0x000e30000020f000 */
[----:B------:R-:W2:Y:S08]  /*06e0*/  F2I.U32.TRUNC.NTZ R13, R6 ;  /* 0x00000006000d7305 */ /* 0x000eb0000020f000 */
[----:B------:R-:W3:Y:S01]  /*06f0*/  F2I.U32.TRUNC.NTZ R9, R10 ;  /* 0x0000000a00097305 */ /* 0x000ee2000020f000 */
[----:B0-----:R1:W-:Y:S04]  /*0700*/  STG.E.U8 desc[UR6][R2.64+0x4], R15 ;  /* 0x0000040f02007986 */ /* 0x0013e8000c101106 */
[----:B--2---:R1:W-:Y:S04]  /*0710*/  STG.E.U8 desc[UR6][R2.64+0x6], R13 ;  /* 0x0000060d02007986 */ /* 0x0043e8000c101106 */
[----:B---3--:R1:W-:Y:S01]  /*0720*/  STG.E.U8 desc[UR6][R2.64+0x5], R9 ;  /* 0x0000050902007986 */ /* 0x0083e2000c101106 */
[----:B------:R-:W-:Y:S05]  /*0730*/  @!P0 BRA `(.L_x_0) ;  /* 0xfffffff800848947 */ /* 0x000fea000383ffff */
[----:B------:R-:W-:Y:S05]  /*0740*/  EXIT ;  /* 0x000000000000794d */ /* 0x000fea0003800000 */
.L_x_1:
[----:B------:R-:W-:-:S00]  /*0750*/  BRA `(.L_x_1) ;  /* 0xfffffffc00fc7947 */ /* 0x000fc0000383ffff */
[----:B------:R-:W-:-:S00]  /*0760*/  NOP ;  /* 0x0000000000007918 */ /* 0x000fc00000000000 */
        /* <DEDUP_REMOVED lines=9> */
.L_x_2:


//--------------------- .nv.shared.reserved.0     --------------------------
	.section	.nv.shared.reserved.0,"aw",@nobits
	.weak		__nv_reservedSMEM_offset_0_alias
	.size		__nv_reservedSMEM_offset_0_alias, 0, 64
	.other		__nv_reservedSMEM_offset_0_alias,@"STO_CUDA_RESERVED_SHARED STV_DEFAULT"
__nv_reservedSMEM_offset_0_alias:
	.zero		0
	.zero		64


//--------------------- .nv.constant0.convert_nv12_bt701_block_linear --------------------------
	.section	.nv.constant0.convert_nv12_bt701_block_linear,"a",@progbits
	.sectionflags	@""
	.align	4
.nv.constant0.convert_nv12_bt701_block_linear:
	.zero		928


//--------------------- SYMBOLS --------------------------

	.type		.nv.reservedSmem.offset0,@object
	.size		.nv.reservedSmem.offset0,0x4
